//
// Generated by NVIDIA NVVM Compiler
//
// Compiler Build ID: CL-36424714
// Cuda compilation tools, release 13.0, V13.0.88
// Based on NVVM 20.0.0
//

.version 9.0
.target sm_100
.address_size 64

	// .globl	_Z20KroneckerKernelSmalliiPfS_S_

.visible .entry _Z20KroneckerKernelSmalliiPfS_S_(
	.param .u32 _Z20KroneckerKernelSmalliiPfS_S__param_0,
	.param .u32 _Z20KroneckerKernelSmalliiPfS_S__param_1,
	.param .u64 .ptr .align 1 _Z20KroneckerKernelSmalliiPfS_S__param_2,
	.param .u64 .ptr .align 1 _Z20KroneckerKernelSmalliiPfS_S__param_3,
	.param .u64 .ptr .align 1 _Z20KroneckerKernelSmalliiPfS_S__param_4
)
{
	.reg .b32 	%r<20>;
	.reg .b32 	%f<9>;
	.reg .b64 	%rd<13>;

	ld.param.u32 	%r1, [_Z20KroneckerKernelSmalliiPfS_S__param_0];
	ld.param.u32 	%r2, [_Z20KroneckerKernelSmalliiPfS_S__param_1];
	ld.param.u64 	%rd1, [_Z20KroneckerKernelSmalliiPfS_S__param_2];
	ld.param.u64 	%rd2, [_Z20KroneckerKernelSmalliiPfS_S__param_3];
	ld.param.u64 	%rd3, [_Z20KroneckerKernelSmalliiPfS_S__param_4];
	cvta.to.global.u64 	%rd4, %rd3;
	cvta.to.global.u64 	%rd5, %rd2;
	cvta.to.global.u64 	%rd6, %rd1;
	mov.u32 	%r3, %ctaid.x;
	mov.u32 	%r4, %ntid.x;
	mov.u32 	%r5, %tid.x;
	mad.lo.s32 	%r6, %r3, %r4, %r5;
	mul.lo.s32 	%r7, %r2, %r1;
	div.s32 	%r8, %r6, %r7;
	cvt.rn.f32.s32 	%f1, %r8;
	cvt.rzi.s32.f32 	%r9, %f1;
	mul.lo.s32 	%r10, %r8, %r7;
	sub.s32 	%r11, %r6, %r10;
	div.s32 	%r12, %r9, %r2;
	cvt.rn.f32.s32 	%f2, %r12;
	cvt.rn.f32.s32 	%f3, %r1;
	div.s32 	%r13, %r11, %r2;
	cvt.rn.f32.s32 	%f4, %r13;
	fma.rn.f32 	%f5, %f3, %f2, %f4;
	cvt.rzi.s32.f32 	%r14, %f5;
	mul.lo.s32 	%r15, %r12, %r2;
	sub.s32 	%r16, %r9, %r15;
	mul.lo.s32 	%r17, %r13, %r2;
	sub.s32 	%r18, %r11, %r17;
	mad.lo.s32 	%r19, %r16, %r2, %r18;
	mul.wide.s32 	%rd7, %r14, 4;
	add.s64 	%rd8, %rd6, %rd7;
	ld.global.f32 	%f6, [%rd8];
	mul.wide.s32 	%rd9, %r19, 4;
	add.s64 	%rd10, %rd5, %rd9;
	ld.global.f32 	%f7, [%rd10];
	mul.f32 	%f8, %f6, %f7;
	mul.wide.s32 	%rd11, %r6, 4;
	add.s64 	%rd12, %rd4, %rd11;
	st.global.f32 	[%rd12], %f8;
	ret;

}


// ===== COMPILED SASS (sm_100) =====

	.target	sm_100

	.elftype	@"ET_EXEC"


//--------------------- .note.nv.tkinfo           --------------------------
	.section	.note.nv.tkinfo,"",@"SHT_NOTE"
	.sectionflags	@"SHF_NOTE_NV_TKINFO"
	.tkinfo
        /*0018*/ 	.word	0x00000002
        /*0030*/ 	.string	""
        /*0030*/ 	.string	"ptxas"
        /*0030*/ 	.string	"Cuda compilation tools, release 13.0, V13.0.88"
        /*0030*/ 	.string	"Build cuda_13.0.r13.0/compiler.36424714_0"
        /*0030*/ 	.string	"-arch sm_100 -m 64 "



//--------------------- .note.nv.cuinfo           --------------------------
	.section	.note.nv.cuinfo,"",@"SHT_NOTE"
	.sectionflags	@"SHF_NOTE_NV_CUINFO"
        /*0018*/ 	.short	0x0002
        /*001a*/ 	.short	0x0064
        /*001c*/ 	.short	0x0082
	.zero		2


//--------------------- .nv.info                  --------------------------
	.section	.nv.info,"",@"SHT_CUDA_INFO"
	.align	4


	//----- nvinfo : EIATTR_REGCOUNT
	.align		4
        /*0000*/ 	.byte	0x04, 0x2f
        /*0002*/ 	.short	(.L_1 - .L_0)
	.align		4
.L_0:
        /*0004*/ 	.word	index@(_Z20KroneckerKernelSmalliiPfS_S_)
        /*0008*/ 	.word	0x00000011


	//----- nvinfo : EIATTR_FRAME_SIZE
	.align		4
.L_1:
        /*000c*/ 	.byte	0x04, 0x11
        /*000e*/ 	.short	(.L_3 - .L_2)
	.align		4
.L_2:
        /*0010*/ 	.word	index@(_Z20KroneckerKernelSmalliiPfS_S_)
        /*0014*/ 	.word	0x00000000


	//----- nvinfo : EIATTR_MIN_STACK_SIZE
	.align		4
.L_3:
        /*0018*/ 	.byte	0x04, 0x12
        /*001a*/ 	.short	(.L_5 - .L_4)
	.align		4
.L_4:
        /*001c*/ 	.word	index@(_Z20KroneckerKernelSmalliiPfS_S_)
        /*0020*/ 	.word	0x00000000
.L_5:


//--------------------- .nv.compat                --------------------------
	.section	.nv.compat,"",@"SHT_CUDA_COMPAT_INFO"
	.align	4
        /*0000*/ 	.byte	0x02, 0x09, 0x00, 0x00, 0x02, 0x02, 0x01, 0x00, 0x02, 0x05, 0x05, 0x00, 0x03, 0x07, 0x01, 0x01
        /*0010*/ 	.byte	0x02, 0x03, 0x00, 0x00, 0x02, 0x06, 0x01, 0x00, 0x04, 0x0b, 0x08, 0x00, 0x09, 0x00, 0x00, 0x00
        /*0020*/ 	.byte	0x00, 0x00, 0x00, 0x00


//--------------------- .nv.info._Z20KroneckerKernelSmalliiPfS_S_ --------------------------
	.section	.nv.info._Z20KroneckerKernelSmalliiPfS_S_,"",@"SHT_CUDA_INFO"
	.sectionflags	@""
	.align	4


	//----- nvinfo : EIATTR_CUDA_API_VERSION
	.align		4
        /*0000*/ 	.byte	0x04, 0x37
        /*0002*/ 	.short	(.L_7 - .L_6)
.L_6:
        /*0004*/ 	.word	0x00000082


	//----- nvinfo : EIATTR_KPARAM_INFO
	.align		4
.L_7:
        /*0008*/ 	.byte	0x04, 0x17
        /*000a*/ 	.short	(.L_9 - .L_8)
.L_8:
        /*000c*/ 	.word	0x00000000
        /*0010*/ 	.short	0x0004
        /*0012*/ 	.short	0x0018
        /*0014*/ 	.byte	0x00, 0xf5, 0x21, 0x00


	//----- nvinfo : EIATTR_KPARAM_INFO
	.align		4
.L_9:
        /*0018*/ 	.byte	0x04, 0x17
        /*001a*/ 	.short	(.L_11 - .L_10)
.L_10:
        /*001c*/ 	.word	0x00000000
        /*0020*/ 	.short	0x0003
        /*0022*/ 	.short	0x0010
        /*0024*/ 	.byte	0x00, 0xf5, 0x21, 0x00


	//----- nvinfo : EIATTR_KPARAM_INFO
	.align		4
.L_11:
        /*0028*/ 	.byte	0x04, 0x17
        /*002a*/ 	.short	(.L_13 - .L_12)
.L_12:
        /*002c*/ 	.word	0x00000000
        /*0030*/ 	.short	0x0002
        /*0032*/ 	.short	0x0008
        /*0034*/ 	.byte	0x00, 0xf5, 0x21, 0x00


	//----- nvinfo : EIATTR_KPARAM_INFO
	.align		4
.L_13:
        /*0038*/ 	.byte	0x04, 0x17
        /*003a*/ 	.short	(.L_15 - .L_14)
.L_14:
        /*003c*/ 	.word	0x00000000
        /*0040*/ 	.short	0x0001
        /*0042*/ 	.short	0x0004
        /*0044*/ 	.byte	0x00, 0xf0, 0x11, 0x00


	//----- nvinfo : EIATTR_KPARAM_INFO
	.align		4
.L_15:
        /*0048*/ 	.byte	0x04, 0x17
        /*004a*/ 	.short	(.L_17 - .L_16)
.L_16:
        /*004c*/ 	.word	0x00000000
        /*0050*/ 	.short	0x0000
        /*0052*/ 	.short	0x0000
        /*0054*/ 	.byte	0x00, 0xf0, 0x11, 0x00


	//----- nvinfo : EIATTR_SPARSE_MMA_MASK
	.align		4
.L_17:
        /*0058*/ 	.byte	0x03, 0x50
        /*005a*/ 	.short	0x0000


	//----- nvinfo : EIATTR_MAXREG_COUNT
	.align		4
        /*005c*/ 	.byte	0x03, 0x1b
        /*005e*/ 	.short	0x00ff


	//----- nvinfo : EIATTR_MERCURY_ISA_VERSION
	.align		4
        /*0060*/ 	.byte	0x03, 0x5f
        /*0062*/ 	.short	0x0101


	//----- nvinfo : EIATTR_VRC_CTA_INIT_COUNT
	.align		4
        /*0064*/ 	.byte	0x02, 0x4a
	.zero		1
	.zero		1


	//----- nvinfo : EIATTR_EXIT_INSTR_OFFSETS
	.align		4
        /*0068*/ 	.byte	0x04, 0x1c
        /*006a*/ 	.short	(.L_19 - .L_18)


	//   ....[0]....
.L_18:
        /*006c*/ 	.word	0x00000600


	//----- nvinfo : EIATTR_CBANK_PARAM_SIZE
	.align		4
.L_19:
        /*0070*/ 	.byte	0x03, 0x19
        /*0072*/ 	.short	0x0020


	//----- nvinfo : EIATTR_PARAM_CBANK
	.align		4
        /*0074*/ 	.byte	0x04, 0x0a
        /*0076*/ 	.short	(.L_21 - .L_20)
	.align		4
.L_20:
        /*0078*/ 	.word	index@(.nv.constant0._Z20KroneckerKernelSmalliiPfS_S_)
        /*007c*/ 	.short	0x0380
        /*007e*/ 	.short	0x0020


	//----- nvinfo : EIATTR_SW_WAR
	.align		4
.L_21:
        /*0080*/ 	.byte	0x04, 0x36
        /*0082*/ 	.short	(.L_23 - .L_22)
.L_22:
        /*0084*/ 	.word	0x00000008
.L_23:


//--------------------- .nv.callgraph             --------------------------
	.section	.nv.callgraph,"",@"SHT_CUDA_CALLGRAPH"
	.align	4
	.sectionentsize	8
	.align		4
        /*0000*/ 	.word	0x00000000
	.align		4
        /*0004*/ 	.word	0xffffffff
	.align		4
        /*0008*/ 	.word	0x00000000
	.align		4
        /*000c*/ 	.word	0xfffffffe
	.align		4
        /*0010*/ 	.word	0x00000000
	.align		4
        /*0014*/ 	.word	0xfffffffd
	.align		4
        /*0018*/ 	.word	0x00000000
	.align		4
        /*001c*/ 	.word	0xfffffffc


//--------------------- .text._Z20KroneckerKernelSmalliiPfS_S_ --------------------------
	.section	.text._Z20KroneckerKernelSmalliiPfS_S_,"ax",@progbits
	.align	128
        .global         _Z20KroneckerKernelSmalliiPfS_S_
        .type           _Z20KroneckerKernelSmalliiPfS_S_,@function
        .size           _Z20KroneckerKernelSmalliiPfS_S_,(.L_x_1 - _Z20KroneckerKernelSmalliiPfS_S_)
        .other          _Z20KroneckerKernelSmalliiPfS_S_,@"STO_CUDA_ENTRY STV_DEFAULT"
_Z20KroneckerKernelSmalliiPfS_S_:
.text._Z20KroneckerKernelSmalliiPfS_S_:
[----:B------:R-:W-:Y:S08]  /*0000*/  LDC R1, c[0x0][0x37c] ;  /* 0x0000df00ff017b82 */ /* 0x000ff00000000800 */
[----:B------:R-:W0:Y:S01]  /*0010*/  LDC.64 R2, c[0x0][0x380] ;  /* 0x0000e000ff027b82 */ /* 0x000e220000000a00 */
[----:B------:R-:W1:Y:S07]  /*0020*/  S2R R9, SR_TID.X ;  /* 0x0000000000097919 */ /* 0x000e6e0000002100 */
[----:B------:R-:W1:Y:S08]  /*0030*/  S2UR UR4, SR_CTAID.X ;  /* 0x00000000000479c3 */ /* 0x000e700000002500 */
[----:B------:R-:W1:Y:S01]  /*0040*/  LDC R0, c[0x0][0x360] ;  /* 0x0000d800ff007b82 */ /* 0x000e620000000800 */
[-C--:B0-----:R-:W-:Y:S01]  /*0050*/  IMAD R5, R3, R2.reuse, RZ ;  /* 0x0000000203057224 */ /* 0x081fe200078e02ff */
[----:B------:R-:W-:-:S04]  /*0060*/  I2FP.F32.S32 R2, R2 ;  /* 0x0000000200027245 */ /* 0x000fc80000201400 */
[----:B------:R-:W-:-:S04]  /*0070*/  IABS R11, R5 ;  /* 0x00000005000b7213 */ /* 0x000fc80000000000 */
[----:B------:R-:W0:Y:S01]  /*0080*/  I2F.RP R4, R11 ;  /* 0x0000000b00047306 */ /* 0x000e220000209400 */
[----:B-1----:R-:W-:Y:S01]  /*0090*/  IMAD R0, R0, UR4, R9 ;  /* 0x0000000400007c24 */ /* 0x002fe2000f8e0209 */
[----:B------:R-:W1:Y:S06]  /*00a0*/  LDCU.64 UR4, c[0x0][0x358] ;  /* 0x00006b00ff0477ac */ /* 0x000e6c0008000a00 */
[----:B0-----:R-:W0:Y:S02]  /*00b0*/  MUFU.RCP R4, R4 ;  /* 0x0000000400047308 */ /* 0x001e240000001000 */
[----:B0-----:R-:W-:Y:S01]  /*00c0*/  VIADD R6, R4, 0xffffffe ;  /* 0x0ffffffe04067836 */ /* 0x001fe20000000000 */
[----:B------:R-:W-:-:S05]  /*00d0*/  IABS R4, R0 ;  /* 0x0000000000047213 */ /* 0x000fca0000000000 */
[----:B------:R0:W2:Y:S02]  /*00e0*/  F2I.FTZ.U32.TRUNC.NTZ R7, R6 ;  /* 0x0000000600077305 */ /* 0x0000a4000021f000 */
[----:B0-----:R-:W-:Y:S02]  /*00f0*/  HFMA2 R6, -RZ, RZ, 0, 0 ;  /* 0x00000000ff067431 */ /* 0x001fe400000001ff */
[----:B--2---:R-:W-:-:S04]  /*0100*/  IMAD.MOV R8, RZ, RZ, -R7 ;  /* 0x000000ffff087224 */ /* 0x004fc800078e0a07 */
[----:B------:R-:W-:Y:S01]  /*0110*/  IMAD R9, R8, R11, RZ ;  /* 0x0000000b08097224 */ /* 0x000fe200078e02ff */
[----:B------:R-:W-:-:S03]  /*0120*/  IABS R8, R5 ;  /* 0x0000000500087213 */ /* 0x000fc60000000000 */
[----:B------:R-:W-:-:S04]  /*0130*/  IMAD.HI.U32 R7, R7, R9, R6 ;  /* 0x0000000907077227 */ /* 0x000fc800078e0006 */
[----:B------:R-:W-:Y:S01]  /*0140*/  IMAD.MOV R6, RZ, RZ, -R8 ;  /* 0x000000ffff067224 */ /* 0x000fe200078e0a08 */
[----:B------:R-:W-:Y:S01]  /*0150*/  IABS R8, R3 ;  /* 0x0000000300087213 */ /* 0x000fe20000000000 */
[----:B------:R-:W-:-:S04]  /*0160*/  IMAD.HI.U32 R7, R7, R4, RZ ;  /* 0x0000000407077227 */ /* 0x000fc800078e00ff */
[----:B------:R-:W-:Y:S02]  /*0170*/  IMAD R6, R7, R6, R4 ;  /* 0x0000000607067224 */ /* 0x000fe400078e0204 */
[----:B------:R-:W-:-:S03]  /*0180*/  IMAD.MOV.U32 R4, RZ, RZ, R8 ;  /* 0x000000ffff047224 */ /* 0x000fc600078e0008 */
[----:B------:R-:W-:Y:S01]  /*0190*/  ISETP.GT.U32.AND P1, PT, R11, R6, PT ;  /* 0x000000060b00720c */ /* 0x000fe20003f24070 */
[----:B------:R-:W0:-:S12]  /*01a0*/  I2F.RP R8, R4 ;  /* 0x0000000400087306 */ /* 0x000e180000209400 */
[-C--:B------:R-:W-:Y:S01]  /*01b0*/  @!P1 IADD3 R6, PT, PT, R6, -R11.reuse, RZ ;  /* 0x8000000b06069210 */ /* 0x080fe20007ffe0ff */
[----:B------:R-:W-:Y:S01]  /*01c0*/  @!P1 VIADD R7, R7, 0x1 ;  /* 0x0000000107079836 */ /* 0x000fe20000000000 */
[----:B------:R-:W-:Y:S01]  /*01d0*/  ISETP.NE.AND P1, PT, R5, RZ, PT ;  /* 0x000000ff0500720c */ /* 0x000fe20003f25270 */
[----:B0-----:R-:W0:Y:S01]  /*01e0*/  MUFU.RCP R8, R8 ;  /* 0x0000000800087308 */ /* 0x001e220000001000 */
[----:B------:R-:W-:Y:S02]  /*01f0*/  ISETP.GE.U32.AND P0, PT, R6, R11, PT ;  /* 0x0000000b0600720c */ /* 0x000fe40003f06070 */
[----:B------:R-:W-:-:S04]  /*0200*/  LOP3.LUT R6, R0, R5, RZ, 0x3c, !PT ;  /* 0x0000000500067212 */ /* 0x000fc800078e3cff */
[----:B------:R-:W-:-:S07]  /*0210*/  ISETP.GE.AND P2, PT, R6, RZ, PT ;  /* 0x000000ff0600720c */ /* 0x000fce0003f46270 */
[----:B------:R-:W-:Y:S01]  /*0220*/  @P0 VIADD R7, R7, 0x1 ;  /* 0x0000000107070836 */ /* 0x000fe20000000000 */
[----:B0-----:R-:W-:-:S05]  /*0230*/  IADD3 R10, PT, PT, R8, 0xffffffe, RZ ;  /* 0x0ffffffe080a7810 */ /* 0x001fca0007ffe0ff */
[----:B------:R-:W-:Y:S01]  /*0240*/  @!P2 IMAD.MOV R7, RZ, RZ, -R7 ;  /* 0x000000ffff07a224 */ /* 0x000fe200078e0a07 */
[----:B------:R0:W2:Y:S01]  /*0250*/  F2I.FTZ.U32.TRUNC.NTZ R11, R10 ;  /* 0x0000000a000b7305 */ /* 0x0000a2000021f000 */
[----:B------:R-:W-:-:S04]  /*0260*/  @!P1 LOP3.LUT R7, RZ, R5, RZ, 0x33, !PT ;  /* 0x00000005ff079212 */ /* 0x000fc800078e33ff */
[----:B------:R-:W-:Y:S02]  /*0270*/  I2FP.F32.S32 R6, R7 ;  /* 0x0000000700067245 */ /* 0x000fe40000201400 */
[----:B------:R-:W-:Y:S01]  /*0280*/  IADD3 R8, PT, PT, -R7, RZ, RZ ;  /* 0x000000ff07087210 */ /* 0x000fe20007ffe1ff */
[----:B0-----:R-:W-:-:S03]  /*0290*/  IMAD.MOV.U32 R10, RZ, RZ, RZ ;  /* 0x000000ffff0a7224 */ /* 0x001fc600078e00ff */
[----:B------:R-:W0:Y:S01]  /*02a0*/  F2I.TRUNC.NTZ R6, R6 ;  /* 0x0000000600067305 */ /* 0x000e22000020f100 */
[----:B------:R-:W-:Y:S02]  /*02b0*/  IMAD R8, R5, R8, R0 ;  /* 0x0000000805087224 */ /* 0x000fe400078e0200 */
[----:B--2---:R-:W-:-:S04]  /*02c0*/  IMAD.MOV R9, RZ, RZ, -R11 ;  /* 0x000000ffff097224 */ /* 0x004fc800078e0a0b */
[----:B------:R-:W-:Y:S01]  /*02d0*/  IMAD.MOV.U32 R7, RZ, RZ, R9 ;  /* 0x000000ffff077224 */ /* 0x000fe200078e0009 */
[----:B------:R-:W-:-:S03]  /*02e0*/  IABS R9, R8 ;  /* 0x0000000800097213 */ /* 0x000fc60000000000 */
[----:B------:R-:W-:Y:S01]  /*02f0*/  IMAD R5, R7, R4, RZ ;  /* 0x0000000407057224 */ /* 0x000fe200078e02ff */
[----:B0-----:R-:W-:-:S03]  /*0300*/  IABS R7, R6 ;  /* 0x0000000600077213 */ /* 0x001fc60000000000 */
[----:B------:R-:W-:Y:S01]  /*0310*/  IMAD.HI.U32 R10, R11, R5, R10 ;  /* 0x000000050b0a7227 */ /* 0x000fe200078e000a */
[----:B------:R-:W-:-:S05]  /*0320*/  MOV R11, R9 ;  /* 0x00000009000b7202 */ /* 0x000fca0000000f00 */
[----:B------:R-:W-:-:S04]  /*0330*/  IMAD.HI.U32 R5, R10, R7, RZ ;  /* 0x000000070a057227 */ /* 0x000fc800078e00ff */
[----:B------:R-:W-:-:S04]  /*0340*/  IMAD.HI.U32 R10, R10, R11, RZ ;  /* 0x0000000b0a0a7227 */ /* 0x000fc800078e00ff */
[----:B------:R-:W-:Y:S01]  /*0350*/  IMAD.MOV R9, RZ, RZ, -R5 ;  /* 0x000000ffff097224 */ /* 0x000fe200078e0a05 */
[----:B------:R-:W-:-:S03]  /*0360*/  IADD3 R12, PT, PT, -R10, RZ, RZ ;  /* 0x000000ff0a0c7210 */ /* 0x000fc60007ffe1ff */
[C---:B------:R-:W-:Y:S02]  /*0370*/  IMAD R7, R4.reuse, R9, R7 ;  /* 0x0000000904077224 */ /* 0x040fe400078e0207 */
[----:B------:R-:W-:-:S03]  /*0380*/  IMAD R9, R4, R12, R11 ;  /* 0x0000000c04097224 */ /* 0x000fc600078e020b */
[C---:B------:R-:W-:Y:S02]  /*0390*/  ISETP.GT.U32.AND P4, PT, R4.reuse, R7, PT ;  /* 0x000000070400720c */ /* 0x040fe40003f84070 */
[----:B------:R-:W-:-:S11]  /*03a0*/  ISETP.GT.U32.AND P5, PT, R4, R9, PT ;  /* 0x000000090400720c */ /* 0x000fd60003fa4070 */
[----:B------:R-:W-:Y:S02]  /*03b0*/  @!P4 IMAD.IADD R7, R7, 0x1, -R4 ;  /* 0x000000010707c824 */ /* 0x000fe400078e0a04 */
[-C--:B------:R-:W-:Y:S01]  /*03c0*/  @!P5 IADD3 R9, PT, PT, R9, -R4.reuse, RZ ;  /* 0x800000040909d210 */ /* 0x080fe20007ffe0ff */
[----:B------:R-:W-:Y:S01]  /*03d0*/  @!P4 VIADD R5, R5, 0x1 ;  /* 0x000000010505c836 */ /* 0x000fe20000000000 */
[----:B------:R-:W-:Y:S02]  /*03e0*/  @!P5 IADD3 R10, PT, PT, R10, 0x1, RZ ;  /* 0x000000010a0ad810 */ /* 0x000fe40007ffe0ff */
[-C--:B------:R-:W-:Y:S02]  /*03f0*/  ISETP.GE.U32.AND P2, PT, R7, R4.reuse, PT ;  /* 0x000000040700720c */ /* 0x080fe40003f46070 */
[----:B------:R-:W-:Y:S02]  /*0400*/  ISETP.GE.U32.AND P3, PT, R9, R4, PT ;  /* 0x000000040900720c */ /* 0x000fe40003f66070 */
[----:B------:R-:W-:-:S02]  /*0410*/  LOP3.LUT R4, R6, R3, RZ, 0x3c, !PT ;  /* 0x0000000306047212 */ /* 0x000fc400078e3cff */
[-C--:B------:R-:W-:Y:S02]  /*0420*/  LOP3.LUT R7, R8, R3.reuse, RZ, 0x3c, !PT ;  /* 0x0000000308077212 */ /* 0x080fe400078e3cff */
[----:B------:R-:W-:Y:S02]  /*0430*/  ISETP.GE.AND P0, PT, R4, RZ, PT ;  /* 0x000000ff0400720c */ /* 0x000fe40003f06270 */
[----:B------:R-:W-:Y:S02]  /*0440*/  ISETP.GE.AND P1, PT, R7, RZ, PT ;  /* 0x000000ff0700720c */ /* 0x000fe40003f26270 */
[----:B------:R-:W-:Y:S01]  /*0450*/  LOP3.LUT R4, RZ, R3, RZ, 0x33, !PT ;  /* 0x00000003ff047212 */ /* 0x000fe200078e33ff */
[----:B------:R-:W-:Y:S01]  /*0460*/  @P2 VIADD R5, R5, 0x1 ;  /* 0x0000000105052836 */ /* 0x000fe20000000000 */
[----:B------:R-:W-:Y:S02]  /*0470*/  ISETP.NE.AND P2, PT, R3, RZ, PT ;  /* 0x000000ff0300720c */ /* 0x000fe40003f45270 */
[----:B------:R-:W-:-:S05]  /*0480*/  @P3 IADD3 R10, PT, PT, R10, 0x1, RZ ;  /* 0x000000010a0a3810 */ /* 0x000fca0007ffe0ff */
[----:B------:R-:W-:Y:S02]  /*0490*/  @!P0 IMAD.MOV R5, RZ, RZ, -R5 ;  /* 0x000000ffff058224 */ /* 0x000fe400078e0a05 */
[----:B------:R-:W-:-:S03]  /*04a0*/  @!P1 IADD3 R10, PT, PT, -R10, RZ, RZ ;  /* 0x000000ff0a0a9210 */ /* 0x000fc60007ffe1ff */
[C---:B------:R-:W-:Y:S02]  /*04b0*/  SEL R12, R4.reuse, R5, !P2 ;  /* 0x00000005040c7207 */ /* 0x040fe40005000000 */
[----:B------:R-:W-:Y:S02]  /*04c0*/  SEL R7, R4, R10, !P2 ;  /* 0x0000000a04077207 */ /* 0x000fe40005000000 */
[----:B------:R-:W0:Y:S01]  /*04d0*/  LDC.64 R10, c[0x0][0x388] ;  /* 0x0000e200ff0a7b82 */ /* 0x000e220000000a00 */
[----:B------:R-:W-:Y:S01]  /*04e0*/  I2FP.F32.S32 R14, R12 ;  /* 0x0000000c000e7245 */ /* 0x000fe20000201400 */
[----:B------:R-:W-:Y:S01]  /*04f0*/  IMAD.MOV R12, RZ, RZ, -R12 ;  /* 0x000000ffff0c7224 */ /* 0x000fe200078e0a0c */
[----:B------:R-:W-:Y:S02]  /*0500*/  I2FP.F32.S32 R9, R7 ;  /* 0x0000000700097245 */ /* 0x000fe40000201400 */
[----:B------:R-:W-:Y:S01]  /*0510*/  IADD3 R7, PT, PT, -R7, RZ, RZ ;  /* 0x000000ff07077210 */ /* 0x000fe20007ffe1ff */
[----:B------:R-:W-:-:S02]  /*0520*/  IMAD R6, R3, R12, R6 ;  /* 0x0000000c03067224 */ /* 0x000fc400078e0206 */
[----:B------:R-:W2:Y:S01]  /*0530*/  LDC.64 R4, c[0x0][0x390] ;  /* 0x0000e400ff047b82 */ /* 0x000ea20000000a00 */
[----:B------:R-:W-:Y:S01]  /*0540*/  FFMA R2, R14, R2, R9 ;  /* 0x000000020e027223 */ /* 0x000fe20000000009 */
[----:B------:R-:W-:-:S03]  /*0550*/  IMAD R8, R3, R7, R8 ;  /* 0x0000000703087224 */ /* 0x000fc600078e0208 */
[----:B------:R-:W0:Y:S01]  /*0560*/  F2I.TRUNC.NTZ R9, R2 ;  /* 0x0000000200097305 */ /* 0x000e22000020f100 */
[----:B------:R-:W-:Y:S02]  /*0570*/  IMAD R3, R6, R3, R8 ;  /* 0x0000000306037224 */ /* 0x000fe400078e0208 */
[----:B0-----:R-:W-:-:S04]  /*0580*/  IMAD.WIDE R10, R9, 0x4, R10 ;  /* 0x00000004090a7825 */ /* 0x001fc800078e020a */
[----:B--2---:R-:W-:Y:S02]  /*0590*/  IMAD.WIDE R4, R3, 0x4, R4 ;  /* 0x0000000403047825 */ /* 0x004fe400078e0204 */
[----:B-1----:R-:W2:Y:S01]  /*05a0*/  LDG.E R10, desc[UR4][R10.64] ;  /* 0x000000040a0a7981 */ /* 0x002ea2000c1e1900 */
[----:B------:R-:W0:Y:S03]  /*05b0*/  LDC.64 R2, c[0x0][0x398] ;  /* 0x0000e600ff027b82 */ /* 0x000e260000000a00 */
[----:B------:R-:W2:Y:S01]  /*05c0*/  LDG.E R5, desc[UR4][R4.64] ;  /* 0x0000000404057981 */ /* 0x000ea2000c1e1900 */
[----:B0-----:R-:W-:-:S04]  /*05d0*/  IMAD.WIDE R2, R0, 0x4, R2 ;  /* 0x0000000400027825 */ /* 0x001fc800078e0202 */
[----:B--2---:R-:W-:-:S05]  /*05e0*/  FMUL R7, R10, R5 ;  /* 0x000000050a077220 */ /* 0x004fca0000400000 */
[----:B------:R-:W-:Y:S01]  /*05f0*/  STG.E desc[UR4][R2.64], R7 ;  /* 0x0000000702007986 */ /* 0x000fe2000c101904 */
[----:B------:R-:W-:Y:S05]  /*0600*/  EXIT ;  /* 0x000000000000794d */ /* 0x000fea0003800000 */
.L_x_0:
[----:B------:R-:W-:-:S00]  /*0610*/  BRA `(.L_x_0) ;  /* 0xfffffffc00fc7947 */ /* 0x000fc0000383ffff */
[----:B------:R-:W-:-:S00]  /*0620*/  NOP ;  /* 0x0000000000007918 */ /* 0x000fc00000000000 */
        /* <DEDUP_REMOVED lines=13> */
.L_x_1:


//--------------------- .nv.shared.reserved.0     --------------------------
	.section	.nv.shared.reserved.0,"aw",@nobits
	.weak		__nv_reservedSMEM_offset_0_alias
	.size		__nv_reservedSMEM_offset_0_alias, 0, 64
	.other		__nv_reservedSMEM_offset_0_alias,@"STO_CUDA_RESERVED_SHARED STV_DEFAULT"
__nv_reservedSMEM_offset_0_alias:
	.zero		0
	.zero		64


//--------------------- .nv.constant0._Z20KroneckerKernelSmalliiPfS_S_ --------------------------
	.section	.nv.constant0._Z20KroneckerKernelSmalliiPfS_S_,"a",@progbits
	.sectionflags	@""
	.align	4
.nv.constant0._Z20KroneckerKernelSmalliiPfS_S_:
	.zero		928


//--------------------- SYMBOLS --------------------------

	.type		.nv.reservedSmem.offset0,@object
	.size		.nv.reservedSmem.offset0,0x4
